//
// Generated by NVIDIA NVVM Compiler
//
// Compiler Build ID: CL-36424714
// Cuda compilation tools, release 13.0, V13.0.88
// Based on NVVM 20.0.0
//

.version 9.0
.target sm_100
.address_size 64

	// .globl	_Z17WMMAF16TensorCoreP6__halfS0_PfS1_

.visible .entry _Z17WMMAF16TensorCoreP6__halfS0_PfS1_(
	.param .u64 .ptr .align 1 _Z17WMMAF16TensorCoreP6__halfS0_PfS1__param_0,
	.param .u64 .ptr .align 1 _Z17WMMAF16TensorCoreP6__halfS0_PfS1__param_1,
	.param .u64 .ptr .align 1 _Z17WMMAF16TensorCoreP6__halfS0_PfS1__param_2,
	.param .u64 .ptr .align 1 _Z17WMMAF16TensorCoreP6__halfS0_PfS1__param_3
)
{
	.reg .pred 	%p<22>;
	.reg .b32 	%r<294>;
	.reg .b32 	%f<418>;
	.reg .b64 	%rd<56>;

	ld.param.u64 	%rd9, [_Z17WMMAF16TensorCoreP6__halfS0_PfS1__param_0];
	ld.param.u64 	%rd10, [_Z17WMMAF16TensorCoreP6__halfS0_PfS1__param_1];
	cvta.to.global.u64 	%rd11, %rd10;
	cvta.to.global.u64 	%rd12, %rd9;
	mov.u32 	%r6, %ctaid.x;
	mov.u32 	%r7, %ntid.x;
	mov.u32 	%r8, %tid.x;
	mad.lo.s32 	%r9, %r6, %r7, %r8;
	mov.u32 	%r10, %ctaid.y;
	mov.u32 	%r11, %ntid.y;
	mov.u32 	%r12, %tid.y;
	mad.lo.s32 	%r13, %r10, %r11, %r12;
	shl.b32 	%r2, %r9, 14;
	setp.lt.u32 	%p2, %r9, 1024;
	setp.lt.u32 	%p3, %r13, 256;
	and.pred  	%p1, %p2, %p3;
	shl.b32 	%r14, %r13, 16;
	mul.wide.u32 	%rd13, %r14, 2;
	add.s64 	%rd14, %rd13, %rd11;
	add.s64 	%rd55, %rd14, 480;
	shr.u32 	%r15, %r9, 2;
	and.b32  	%r16, %r15, 65535;
	mul.wide.u32 	%rd15, %r16, 131072;
	add.s64 	%rd16, %rd15, %rd12;
	add.s64 	%rd54, %rd16, 480;
	mov.b32 	%r293, 0;
	mov.f32 	%f290, 0f00000000;
	not.pred 	%p4, %p1;
	mov.f32 	%f291, %f290;
	mov.f32 	%f292, %f290;
	mov.f32 	%f293, %f290;
	mov.f32 	%f294, %f290;
	mov.f32 	%f295, %f290;
	mov.f32 	%f296, %f290;
	mov.f32 	%f297, %f290;
$L__BB0_1:
	@%p4 bra 	$L__BB0_3;
	add.s64 	%rd17, %rd54, -480;
	mov.b32 	%r17, 4096;
	wmma.load.a.sync.aligned.row.m16n16k16.global.f16 	{%r18, %r19, %r20, %r21, %r22, %r23, %r24, %r25}, [%rd17], %r17;
	add.s64 	%rd18, %rd55, -480;
	wmma.load.b.sync.aligned.col.m16n16k16.global.f16 	{%r26, %r27, %r28, %r29, %r30, %r31, %r32, %r33}, [%rd18], %r17;
	wmma.mma.sync.aligned.row.col.m16n16k16.f32.f32 {%f297, %f296, %f295, %f294, %f293, %f292, %f291, %f290}, {%r18, %r19, %r20, %r21, %r22, %r23, %r24, %r25}, {%r26, %r27, %r28, %r29, %r30, %r31, %r32, %r33}, {%f297, %f296, %f295, %f294, %f293, %f292, %f291, %f290};
$L__BB0_3:
	@%p4 bra 	$L__BB0_5;
	add.s64 	%rd19, %rd54, -448;
	mov.b32 	%r34, 4096;
	wmma.load.a.sync.aligned.row.m16n16k16.global.f16 	{%r35, %r36, %r37, %r38, %r39, %r40, %r41, %r42}, [%rd19], %r34;
	add.s64 	%rd20, %rd55, -448;
	wmma.load.b.sync.aligned.col.m16n16k16.global.f16 	{%r43, %r44, %r45, %r46, %r47, %r48, %r49, %r50}, [%rd20], %r34;
	wmma.mma.sync.aligned.row.col.m16n16k16.f32.f32 {%f297, %f296, %f295, %f294, %f293, %f292, %f291, %f290}, {%r35, %r36, %r37, %r38, %r39, %r40, %r41, %r42}, {%r43, %r44, %r45, %r46, %r47, %r48, %r49, %r50}, {%f297, %f296, %f295, %f294, %f293, %f292, %f291, %f290};
$L__BB0_5:
	@%p4 bra 	$L__BB0_7;
	add.s64 	%rd21, %rd54, -416;
	mov.b32 	%r51, 4096;
	wmma.load.a.sync.aligned.row.m16n16k16.global.f16 	{%r52, %r53, %r54, %r55, %r56, %r57, %r58, %r59}, [%rd21], %r51;
	add.s64 	%rd22, %rd55, -416;
	wmma.load.b.sync.aligned.col.m16n16k16.global.f16 	{%r60, %r61, %r62, %r63, %r64, %r65, %r66, %r67}, [%rd22], %r51;
	wmma.mma.sync.aligned.row.col.m16n16k16.f32.f32 {%f297, %f296, %f295, %f294, %f293, %f292, %f291, %f290}, {%r52, %r53, %r54, %r55, %r56, %r57, %r58, %r59}, {%r60, %r61, %r62, %r63, %r64, %r65, %r66, %r67}, {%f297, %f296, %f295, %f294, %f293, %f292, %f291, %f290};
$L__BB0_7:
	@%p4 bra 	$L__BB0_9;
	add.s64 	%rd23, %rd54, -384;
	mov.b32 	%r68, 4096;
	wmma.load.a.sync.aligned.row.m16n16k16.global.f16 	{%r69, %r70, %r71, %r72, %r73, %r74, %r75, %r76}, [%rd23], %r68;
	add.s64 	%rd24, %rd55, -384;
	wmma.load.b.sync.aligned.col.m16n16k16.global.f16 	{%r77, %r78, %r79, %r80, %r81, %r82, %r83, %r84}, [%rd24], %r68;
	wmma.mma.sync.aligned.row.col.m16n16k16.f32.f32 {%f297, %f296, %f295, %f294, %f293, %f292, %f291, %f290}, {%r69, %r70, %r71, %r72, %r73, %r74, %r75, %r76}, {%r77, %r78, %r79, %r80, %r81, %r82, %r83, %r84}, {%f297, %f296, %f295, %f294, %f293, %f292, %f291, %f290};
$L__BB0_9:
	@%p4 bra 	$L__BB0_11;
	add.s64 	%rd25, %rd54, -352;
	mov.b32 	%r85, 4096;
	wmma.load.a.sync.aligned.row.m16n16k16.global.f16 	{%r86, %r87, %r88, %r89, %r90, %r91, %r92, %r93}, [%rd25], %r85;
	add.s64 	%rd26, %rd55, -352;
	wmma.load.b.sync.aligned.col.m16n16k16.global.f16 	{%r94, %r95, %r96, %r97, %r98, %r99, %r100, %r101}, [%rd26], %r85;
	wmma.mma.sync.aligned.row.col.m16n16k16.f32.f32 {%f297, %f296, %f295, %f294, %f293, %f292, %f291, %f290}, {%r86, %r87, %r88, %r89, %r90, %r91, %r92, %r93}, {%r94, %r95, %r96, %r97, %r98, %r99, %r100, %r101}, {%f297, %f296, %f295, %f294, %f293, %f292, %f291, %f290};
$L__BB0_11:
	@%p4 bra 	$L__BB0_13;
	add.s64 	%rd27, %rd54, -320;
	mov.b32 	%r102, 4096;
	wmma.load.a.sync.aligned.row.m16n16k16.global.f16 	{%r103, %r104, %r105, %r106, %r107, %r108, %r109, %r110}, [%rd27], %r102;
	add.s64 	%rd28, %rd55, -320;
	wmma.load.b.sync.aligned.col.m16n16k16.global.f16 	{%r111, %r112, %r113, %r114, %r115, %r116, %r117, %r118}, [%rd28], %r102;
	wmma.mma.sync.aligned.row.col.m16n16k16.f32.f32 {%f297, %f296, %f295, %f294, %f293, %f292, %f291, %f290}, {%r103, %r104, %r105, %r106, %r107, %r108, %r109, %r110}, {%r111, %r112, %r113, %r114, %r115, %r116, %r117, %r118}, {%f297, %f296, %f295, %f294, %f293, %f292, %f291, %f290};
$L__BB0_13:
	@%p4 bra 	$L__BB0_15;
	add.s64 	%rd29, %rd54, -288;
	mov.b32 	%r119, 4096;
	wmma.load.a.sync.aligned.row.m16n16k16.global.f16 	{%r120, %r121, %r122, %r123, %r124, %r125, %r126, %r127}, [%rd29], %r119;
	add.s64 	%rd30, %rd55, -288;
	wmma.load.b.sync.aligned.col.m16n16k16.global.f16 	{%r128, %r129, %r130, %r131, %r132, %r133, %r134, %r135}, [%rd30], %r119;
	wmma.mma.sync.aligned.row.col.m16n16k16.f32.f32 {%f297, %f296, %f295, %f294, %f293, %f292, %f291, %f290}, {%r120, %r121, %r122, %r123, %r124, %r125, %r126, %r127}, {%r128, %r129, %r130, %r131, %r132, %r133, %r134, %r135}, {%f297, %f296, %f295, %f294, %f293, %f292, %f291, %f290};
$L__BB0_15:
	@%p4 bra 	$L__BB0_17;
	add.s64 	%rd31, %rd54, -256;
	mov.b32 	%r136, 4096;
	wmma.load.a.sync.aligned.row.m16n16k16.global.f16 	{%r137, %r138, %r139, %r140, %r141, %r142, %r143, %r144}, [%rd31], %r136;
	add.s64 	%rd32, %rd55, -256;
	wmma.load.b.sync.aligned.col.m16n16k16.global.f16 	{%r145, %r146, %r147, %r148, %r149, %r150, %r151, %r152}, [%rd32], %r136;
	wmma.mma.sync.aligned.row.col.m16n16k16.f32.f32 {%f297, %f296, %f295, %f294, %f293, %f292, %f291, %f290}, {%r137, %r138, %r139, %r140, %r141, %r142, %r143, %r144}, {%r145, %r146, %r147, %r148, %r149, %r150, %r151, %r152}, {%f297, %f296, %f295, %f294, %f293, %f292, %f291, %f290};
$L__BB0_17:
	@%p4 bra 	$L__BB0_19;
	add.s64 	%rd33, %rd54, -224;
	mov.b32 	%r153, 4096;
	wmma.load.a.sync.aligned.row.m16n16k16.global.f16 	{%r154, %r155, %r156, %r157, %r158, %r159, %r160, %r161}, [%rd33], %r153;
	add.s64 	%rd34, %rd55, -224;
	wmma.load.b.sync.aligned.col.m16n16k16.global.f16 	{%r162, %r163, %r164, %r165, %r166, %r167, %r168, %r169}, [%rd34], %r153;
	wmma.mma.sync.aligned.row.col.m16n16k16.f32.f32 {%f297, %f296, %f295, %f294, %f293, %f292, %f291, %f290}, {%r154, %r155, %r156, %r157, %r158, %r159, %r160, %r161}, {%r162, %r163, %r164, %r165, %r166, %r167, %r168, %r169}, {%f297, %f296, %f295, %f294, %f293, %f292, %f291, %f290};
$L__BB0_19:
	@%p4 bra 	$L__BB0_21;
	add.s64 	%rd35, %rd54, -192;
	mov.b32 	%r170, 4096;
	wmma.load.a.sync.aligned.row.m16n16k16.global.f16 	{%r171, %r172, %r173, %r174, %r175, %r176, %r177, %r178}, [%rd35], %r170;
	add.s64 	%rd36, %rd55, -192;
	wmma.load.b.sync.aligned.col.m16n16k16.global.f16 	{%r179, %r180, %r181, %r182, %r183, %r184, %r185, %r186}, [%rd36], %r170;
	wmma.mma.sync.aligned.row.col.m16n16k16.f32.f32 {%f297, %f296, %f295, %f294, %f293, %f292, %f291, %f290}, {%r171, %r172, %r173, %r174, %r175, %r176, %r177, %r178}, {%r179, %r180, %r181, %r182, %r183, %r184, %r185, %r186}, {%f297, %f296, %f295, %f294, %f293, %f292, %f291, %f290};
$L__BB0_21:
	@%p4 bra 	$L__BB0_23;
	add.s64 	%rd37, %rd54, -160;
	mov.b32 	%r187, 4096;
	wmma.load.a.sync.aligned.row.m16n16k16.global.f16 	{%r188, %r189, %r190, %r191, %r192, %r193, %r194, %r195}, [%rd37], %r187;
	add.s64 	%rd38, %rd55, -160;
	wmma.load.b.sync.aligned.col.m16n16k16.global.f16 	{%r196, %r197, %r198, %r199, %r200, %r201, %r202, %r203}, [%rd38], %r187;
	wmma.mma.sync.aligned.row.col.m16n16k16.f32.f32 {%f297, %f296, %f295, %f294, %f293, %f292, %f291, %f290}, {%r188, %r189, %r190, %r191, %r192, %r193, %r194, %r195}, {%r196, %r197, %r198, %r199, %r200, %r201, %r202, %r203}, {%f297, %f296, %f295, %f294, %f293, %f292, %f291, %f290};
$L__BB0_23:
	@%p4 bra 	$L__BB0_25;
	add.s64 	%rd39, %rd54, -128;
	mov.b32 	%r204, 4096;
	wmma.load.a.sync.aligned.row.m16n16k16.global.f16 	{%r205, %r206, %r207, %r208, %r209, %r210, %r211, %r212}, [%rd39], %r204;
	add.s64 	%rd40, %rd55, -128;
	wmma.load.b.sync.aligned.col.m16n16k16.global.f16 	{%r213, %r214, %r215, %r216, %r217, %r218, %r219, %r220}, [%rd40], %r204;
	wmma.mma.sync.aligned.row.col.m16n16k16.f32.f32 {%f297, %f296, %f295, %f294, %f293, %f292, %f291, %f290}, {%r205, %r206, %r207, %r208, %r209, %r210, %r211, %r212}, {%r213, %r214, %r215, %r216, %r217, %r218, %r219, %r220}, {%f297, %f296, %f295, %f294, %f293, %f292, %f291, %f290};
$L__BB0_25:
	@%p4 bra 	$L__BB0_27;
	add.s64 	%rd41, %rd54, -96;
	mov.b32 	%r221, 4096;
	wmma.load.a.sync.aligned.row.m16n16k16.global.f16 	{%r222, %r223, %r224, %r225, %r226, %r227, %r228, %r229}, [%rd41], %r221;
	add.s64 	%rd42, %rd55, -96;
	wmma.load.b.sync.aligned.col.m16n16k16.global.f16 	{%r230, %r231, %r232, %r233, %r234, %r235, %r236, %r237}, [%rd42], %r221;
	wmma.mma.sync.aligned.row.col.m16n16k16.f32.f32 {%f297, %f296, %f295, %f294, %f293, %f292, %f291, %f290}, {%r222, %r223, %r224, %r225, %r226, %r227, %r228, %r229}, {%r230, %r231, %r232, %r233, %r234, %r235, %r236, %r237}, {%f297, %f296, %f295, %f294, %f293, %f292, %f291, %f290};
$L__BB0_27:
	@%p4 bra 	$L__BB0_29;
	add.s64 	%rd43, %rd54, -64;
	mov.b32 	%r238, 4096;
	wmma.load.a.sync.aligned.row.m16n16k16.global.f16 	{%r239, %r240, %r241, %r242, %r243, %r244, %r245, %r246}, [%rd43], %r238;
	add.s64 	%rd44, %rd55, -64;
	wmma.load.b.sync.aligned.col.m16n16k16.global.f16 	{%r247, %r248, %r249, %r250, %r251, %r252, %r253, %r254}, [%rd44], %r238;
	wmma.mma.sync.aligned.row.col.m16n16k16.f32.f32 {%f297, %f296, %f295, %f294, %f293, %f292, %f291, %f290}, {%r239, %r240, %r241, %r242, %r243, %r244, %r245, %r246}, {%r247, %r248, %r249, %r250, %r251, %r252, %r253, %r254}, {%f297, %f296, %f295, %f294, %f293, %f292, %f291, %f290};
$L__BB0_29:
	@%p4 bra 	$L__BB0_31;
	add.s64 	%rd45, %rd54, -32;
	mov.b32 	%r255, 4096;
	wmma.load.a.sync.aligned.row.m16n16k16.global.f16 	{%r256, %r257, %r258, %r259, %r260, %r261, %r262, %r263}, [%rd45], %r255;
	add.s64 	%rd46, %rd55, -32;
	wmma.load.b.sync.aligned.col.m16n16k16.global.f16 	{%r264, %r265, %r266, %r267, %r268, %r269, %r270, %r271}, [%rd46], %r255;
	wmma.mma.sync.aligned.row.col.m16n16k16.f32.f32 {%f297, %f296, %f295, %f294, %f293, %f292, %f291, %f290}, {%r256, %r257, %r258, %r259, %r260, %r261, %r262, %r263}, {%r264, %r265, %r266, %r267, %r268, %r269, %r270, %r271}, {%f297, %f296, %f295, %f294, %f293, %f292, %f291, %f290};
$L__BB0_31:
	@%p4 bra 	$L__BB0_33;
	mov.b32 	%r272, 4096;
	wmma.load.a.sync.aligned.row.m16n16k16.global.f16 	{%r273, %r274, %r275, %r276, %r277, %r278, %r279, %r280}, [%rd54], %r272;
	wmma.load.b.sync.aligned.col.m16n16k16.global.f16 	{%r281, %r282, %r283, %r284, %r285, %r286, %r287, %r288}, [%rd55], %r272;
	wmma.mma.sync.aligned.row.col.m16n16k16.f32.f32 {%f297, %f296, %f295, %f294, %f293, %f292, %f291, %f290}, {%r273, %r274, %r275, %r276, %r277, %r278, %r279, %r280}, {%r281, %r282, %r283, %r284, %r285, %r286, %r287, %r288}, {%f297, %f296, %f295, %f294, %f293, %f292, %f291, %f290};
$L__BB0_33:
	add.s32 	%r4, %r293, 256;
	add.s64 	%rd55, %rd55, 512;
	add.s64 	%rd54, %rd54, 512;
	setp.lt.u32 	%p20, %r293, 3840;
	mov.u32 	%r293, %r4;
	@%p20 bra 	$L__BB0_1;
	@%p4 bra 	$L__BB0_36;
	ld.param.u64 	%rd53, [_Z17WMMAF16TensorCoreP6__halfS0_PfS1__param_3];
	ld.param.u64 	%rd52, [_Z17WMMAF16TensorCoreP6__halfS0_PfS1__param_2];
	shl.b32 	%r289, %r13, 4;
	and.b32  	%r290, %r2, -65536;
	add.s32 	%r291, %r289, %r290;
	cvta.to.global.u64 	%rd47, %rd52;
	mul.wide.u32 	%rd48, %r291, 4;
	add.s64 	%rd49, %rd47, %rd48;
	mov.b32 	%r292, 4096;
	wmma.load.c.sync.aligned.row.m16n16k16.global.f32 	{%f266, %f267, %f268, %f269, %f270, %f271, %f272, %f273}, [%rd49], %r292;
	add.f32 	%f274, %f297, %f266;
	add.f32 	%f275, %f296, %f267;
	add.f32 	%f276, %f295, %f268;
	add.f32 	%f277, %f294, %f269;
	add.f32 	%f278, %f293, %f270;
	add.f32 	%f279, %f292, %f271;
	add.f32 	%f280, %f291, %f272;
	add.f32 	%f281, %f290, %f273;
	cvta.to.global.u64 	%rd50, %rd53;
	add.s64 	%rd51, %rd50, %rd48;
	wmma.store.d.sync.aligned.row.m16n16k16.global.f32 	[%rd51], {%f274, %f275, %f276, %f277, %f278, %f279, %f280, %f281}, %r292;
$L__BB0_36:
	ret;

}


// ===== COMPILED SASS (sm_100) =====

	.target	sm_100

	.elftype	@"ET_EXEC"


//--------------------- .note.nv.tkinfo           --------------------------
	.section	.note.nv.tkinfo,"",@"SHT_NOTE"
	.sectionflags	@"SHF_NOTE_NV_TKINFO"
	.tkinfo
        /*0018*/ 	.word	0x00000002
        /*0030*/ 	.string	""
        /*0030*/ 	.string	"ptxas"
        /*0030*/ 	.string	"Cuda compilation tools, release 13.0, V13.0.88"
        /*0030*/ 	.string	"Build cuda_13.0.r13.0/compiler.36424714_0"
        /*0030*/ 	.string	"-arch sm_100 -m 64 "



//--------------------- .note.nv.cuinfo           --------------------------
	.section	.note.nv.cuinfo,"",@"SHT_NOTE"
	.sectionflags	@"SHF_NOTE_NV_CUINFO"
        /*0018*/ 	.short	0x0002
        /*001a*/ 	.short	0x0064
        /*001c*/ 	.short	0x0082
	.zero		2


//--------------------- .nv.info                  --------------------------
	.section	.nv.info,"",@"SHT_CUDA_INFO"
	.align	4


	//----- nvinfo : EIATTR_REGCOUNT
	.align		4
        /*0000*/ 	.byte	0x04, 0x2f
        /*0002*/ 	.short	(.L_1 - .L_0)
	.align		4
.L_0:
        /*0004*/ 	.word	index@(_Z17WMMAF16TensorCoreP6__halfS0_PfS1_)
        /*0008*/ 	.word	0x0000001e


	//----- nvinfo : EIATTR_FRAME_SIZE
	.align		4
.L_1:
        /*000c*/ 	.byte	0x04, 0x11
        /*000e*/ 	.short	(.L_3 - .L_2)
	.align		4
.L_2:
        /*0010*/ 	.word	index@(_Z17WMMAF16TensorCoreP6__halfS0_PfS1_)
        /*0014*/ 	.word	0x00000000


	//----- nvinfo : EIATTR_MIN_STACK_SIZE
	.align		4
.L_3:
        /*0018*/ 	.byte	0x04, 0x12
        /*001a*/ 	.short	(.L_5 - .L_4)
	.align		4
.L_4:
        /*001c*/ 	.word	index@(_Z17WMMAF16TensorCoreP6__halfS0_PfS1_)
        /*0020*/ 	.word	0x00000000
.L_5:


//--------------------- .nv.compat                --------------------------
	.section	.nv.compat,"",@"SHT_CUDA_COMPAT_INFO"
	.align	4
        /*0000*/ 	.byte	0x02, 0x09, 0x00, 0x00, 0x02, 0x02, 0x01, 0x00, 0x02, 0x05, 0x05, 0x00, 0x03, 0x07, 0x01, 0x01
        /*0010*/ 	.byte	0x02, 0x03, 0x00, 0x00, 0x02, 0x06, 0x01, 0x00, 0x04, 0x0b, 0x08, 0x00, 0x09, 0x00, 0x00, 0x00
        /*0020*/ 	.byte	0x00, 0x00, 0x00, 0x00


//--------------------- .nv.info._Z17WMMAF16TensorCoreP6__halfS0_PfS1_ --------------------------
	.section	.nv.info._Z17WMMAF16TensorCoreP6__halfS0_PfS1_,"",@"SHT_CUDA_INFO"
	.sectionflags	@""
	.align	4


	//----- nvinfo : EIATTR_CUDA_API_VERSION
	.align		4
        /*0000*/ 	.byte	0x04, 0x37
        /*0002*/ 	.short	(.L_7 - .L_6)
.L_6:
        /*0004*/ 	.word	0x00000082


	//----- nvinfo : EIATTR_KPARAM_INFO
	.align		4
.L_7:
        /*0008*/ 	.byte	0x04, 0x17
        /*000a*/ 	.short	(.L_9 - .L_8)
.L_8:
        /*000c*/ 	.word	0x00000000
        /*0010*/ 	.short	0x0003
        /*0012*/ 	.short	0x0018
        /*0014*/ 	.byte	0x00, 0xf5, 0x21, 0x00


	//----- nvinfo : EIATTR_KPARAM_INFO
	.align		4
.L_9:
        /*0018*/ 	.byte	0x04, 0x17
        /*001a*/ 	.short	(.L_11 - .L_10)
.L_10:
        /*001c*/ 	.word	0x00000000
        /*0020*/ 	.short	0x0002
        /*0022*/ 	.short	0x0010
        /*0024*/ 	.byte	0x00, 0xf5, 0x21, 0x00


	//----- nvinfo : EIATTR_KPARAM_INFO
	.align		4
.L_11:
        /*0028*/ 	.byte	0x04, 0x17
        /*002a*/ 	.short	(.L_13 - .L_12)
.L_12:
        /*002c*/ 	.word	0x00000000
        /*0030*/ 	.short	0x0001
        /*0032*/ 	.short	0x0008
        /*0034*/ 	.byte	0x00, 0xf5, 0x21, 0x00


	//----- nvinfo : EIATTR_KPARAM_INFO
	.align		4
.L_13:
        /*0038*/ 	.byte	0x04, 0x17
        /*003a*/ 	.short	(.L_15 - .L_14)
.L_14:
        /*003c*/ 	.word	0x00000000
        /*0040*/ 	.short	0x0000
        /*0042*/ 	.short	0x0000
        /*0044*/ 	.byte	0x00, 0xf5, 0x21, 0x00


	//----- nvinfo : EIATTR_SPARSE_MMA_MASK
	.align		4
.L_15:
        /*0048*/ 	.byte	0x03, 0x50
        /*004a*/ 	.short	0x0000


	//----- nvinfo : EIATTR_WMMA_USED
	.align		4
        /*004c*/ 	.byte	0x01, 0x2b
	.zero		2


	//----- nvinfo : EIATTR_MAXREG_COUNT
	.align		4
        /*0050*/ 	.byte	0x03, 0x1b
        /*0052*/ 	.short	0x00ff


	//----- nvinfo : EIATTR_MERCURY_ISA_VERSION
	.align		4
        /*0054*/ 	.byte	0x03, 0x5f
        /*0056*/ 	.short	0x0101


	//----- nvinfo : EIATTR_VRC_CTA_INIT_COUNT
	.align		4
        /*0058*/ 	.byte	0x02, 0x4a
	.zero		1
	.zero		1


	//----- nvinfo : EIATTR_EXIT_INSTR_OFFSETS
	.align		4
        /*005c*/ 	.byte	0x04, 0x1c
        /*005e*/ 	.short	(.L_17 - .L_16)


	//   ....[0]....
.L_16:
        /*0060*/ 	.word	0x00001860


	//   ....[1]....
        /*0064*/ 	.word	0x00001a70


	//----- nvinfo : EIATTR_CRS_STACK_SIZE
	.align		4
.L_17:
        /*0068*/ 	.byte	0x04, 0x1e
        /*006a*/ 	.short	(.L_19 - .L_18)
.L_18:
        /*006c*/ 	.word	0x00000000


	//----- nvinfo : EIATTR_CBANK_PARAM_SIZE
	.align		4
.L_19:
        /*0070*/ 	.byte	0x03, 0x19
        /*0072*/ 	.short	0x0020


	//----- nvinfo : EIATTR_PARAM_CBANK
	.align		4
        /*0074*/ 	.byte	0x04, 0x0a
        /*0076*/ 	.short	(.L_21 - .L_20)
	.align		4
.L_20:
        /*0078*/ 	.word	index@(.nv.constant0._Z17WMMAF16TensorCoreP6__halfS0_PfS1_)
        /*007c*/ 	.short	0x0380
        /*007e*/ 	.short	0x0020


	//----- nvinfo : EIATTR_SW_WAR
	.align		4
.L_21:
        /*0080*/ 	.byte	0x04, 0x36
        /*0082*/ 	.short	(.L_23 - .L_22)
.L_22:
        /*0084*/ 	.word	0x00000008
.L_23:


//--------------------- .nv.callgraph             --------------------------
	.section	.nv.callgraph,"",@"SHT_CUDA_CALLGRAPH"
	.align	4
	.sectionentsize	8
	.align		4
        /*0000*/ 	.word	0x00000000
	.align		4
        /*0004*/ 	.word	0xffffffff
	.align		4
        /*0008*/ 	.word	0x00000000
	.align		4
        /*000c*/ 	.word	0xfffffffe
	.align		4
        /*0010*/ 	.word	0x00000000
	.align		4
        /*0014*/ 	.word	0xfffffffd
	.align		4
        /*0018*/ 	.word	0x00000000
	.align		4
        /*001c*/ 	.word	0xfffffffc


//--------------------- .text._Z17WMMAF16TensorCoreP6__halfS0_PfS1_ --------------------------
	.section	.text._Z17WMMAF16TensorCoreP6__halfS0_PfS1_,"ax",@progbits
	.align	128
        .global         _Z17WMMAF16TensorCoreP6__halfS0_PfS1_
        .type           _Z17WMMAF16TensorCoreP6__halfS0_PfS1_,@function
        .size           _Z17WMMAF16TensorCoreP6__halfS0_PfS1_,(.L_x_19 - _Z17WMMAF16TensorCoreP6__halfS0_PfS1_)
        .other          _Z17WMMAF16TensorCoreP6__halfS0_PfS1_,@"STO_CUDA_ENTRY STV_DEFAULT"
_Z17WMMAF16TensorCoreP6__halfS0_PfS1_:
.text._Z17WMMAF16TensorCoreP6__halfS0_PfS1_:
[----:B------:R-:W-:Y:S01]  /*0000*/  LDC R1, c[0x0][0x37c] ;  /* 0x0000df00ff017b82 */ /* 0x000fe20000000800 */
[----:B------:R-:W0:Y:S07]  /*0010*/  S2R R7, SR_TID.X ;  /* 0x0000000000077919 */ /* 0x000e2e0000002100 */
[----:B------:R-:W0:Y:S01]  /*0020*/  S2UR UR4, SR_CTAID.X ;  /* 0x00000000000479c3 */ /* 0x000e220000002500 */
[----:B------:R-:W-:Y:S01]  /*0030*/  BSSY.RECONVERGENT B0, `(.L_x_0) ;  /* 0x0000182000007945 */ /* 0x000fe20003800200 */
[----:B------:R-:W-:Y:S01]  /*0040*/  IMAD.MOV.U32 R17, RZ, RZ, RZ ;  /* 0x000000ffff117224 */ /* 0x000fe200078e00ff */
[----:B------:R-:W1:Y:S01]  /*0050*/  S2R R0, SR_TID.Y ;  /* 0x0000000000007919 */ /* 0x000e620000002200 */
[----:B------:R-:W-:-:S04]  /*0060*/  CS2R R10, SRZ ;  /* 0x00000000000a7805 */ /* 0x000fc8000001ff00 */
[----:B------:R-:W0:Y:S08]  /*0070*/  LDC R18, c[0x0][0x360] ;  /* 0x0000d800ff127b82 */ /* 0x000e300000000800 */
[----:B------:R-:W1:Y:S08]  /*0080*/  S2UR UR5, SR_CTAID.Y ;  /* 0x00000000000579c3 */ /* 0x000e700000002600 */
[----:B------:R-:W1:Y:S08]  /*0090*/  LDC R19, c[0x0][0x364] ;  /* 0x0000d900ff137b82 */ /* 0x000e700000000800 */
[----:B------:R-:W2:Y:S01]  /*00a0*/  LDC.64 R2, c[0x0][0x388] ;  /* 0x0000e200ff027b82 */ /* 0x000ea20000000a00 */
[----:B0-----:R-:W-:-:S07]  /*00b0*/  IMAD R18, R18, UR4, R7 ;  /* 0x0000000412127c24 */ /* 0x001fce000f8e0207 */
[----:B------:R-:W0:Y:S01]  /*00c0*/  LDC.64 R4, c[0x0][0x380] ;  /* 0x0000e000ff047b82 */ /* 0x000e220000000a00 */
[----:B-1----:R-:W-:Y:S01]  /*00d0*/  IMAD R19, R19, UR5, R0 ;  /* 0x0000000513137c24 */ /* 0x002fe2000f8e0200 */
[----:B------:R-:W-:Y:S01]  /*00e0*/  SHF.R.U32.HI R0, RZ, 0x2, R18 ;  /* 0x00000002ff007819 */ /* 0x000fe20000011612 */
[----:B------:R-:W1:Y:S02]  /*00f0*/  LDCU.64 UR4, c[0x0][0x358] ;  /* 0x00006b00ff0477ac */ /* 0x000e640008000a00 */
[----:B------:R-:W-:Y:S01]  /*0100*/  IMAD.U32 R7, R19, 0x10000, RZ ;  /* 0x0001000013077824 */ /* 0x000fe200078e00ff */
[----:B------:R-:W-:-:S03]  /*0110*/  LOP3.LUT R9, R0, 0xffff, RZ, 0xc0, !PT ;  /* 0x0000ffff00097812 */ /* 0x000fc600078ec0ff */
[----:B--2---:R-:W-:Y:S01]  /*0120*/  IMAD.WIDE.U32 R2, R7, 0x2, R2 ;  /* 0x0000000207027825 */ /* 0x004fe200078e0002 */
[----:B------:R-:W-:Y:S02]  /*0130*/  CS2R R6, SRZ ;  /* 0x0000000000067805 */ /* 0x000fe4000001ff00 */
[----:B------:R-:W-:Y:S01]  /*0140*/  IADD3 R0, P0, PT, R2, 0x1e0, RZ ;  /* 0x000001e002007810 */ /* 0x000fe20007f1e0ff */
[----:B0-----:R-:W-:Y:S01]  /*0150*/  IMAD.WIDE.U32 R4, R9, 0x20000, R4 ;  /* 0x0002000009047825 */ /* 0x001fe200078e0004 */
[----:B------:R-:W-:-:S03]  /*0160*/  CS2R R8, SRZ ;  /* 0x0000000000087805 */ /* 0x000fc6000001ff00 */
[----:B------:R-:W-:Y:S01]  /*0170*/  IMAD.X R2, RZ, RZ, R3, P0 ;  /* 0x000000ffff027224 */ /* 0x000fe200000e0603 */
[----:B------:R-:W-:Y:S02]  /*0180*/  IADD3 R16, P1, PT, R4, 0x1e0, RZ ;  /* 0x000001e004107810 */ /* 0x000fe40007f3e0ff */
[----:B------:R-:W-:-:S03]  /*0190*/  ISETP.GE.U32.AND P0, PT, R19, 0x100, PT ;  /* 0x000001001300780c */ /* 0x000fc60003f06070 */
[----:B------:R-:W-:Y:S01]  /*01a0*/  IMAD.X R3, RZ, RZ, R5, P1 ;  /* 0x000000ffff037224 */ /* 0x000fe200008e0605 */
[C---:B------:R-:W-:Y:S02]  /*01b0*/  ISETP.LT.U32.AND P0, PT, R18.reuse, 0x400, !P0 ;  /* 0x000004001200780c */ /* 0x040fe40004701070 */
[----:B------:R-:W-:Y:S01]  /*01c0*/  CS2R R4, SRZ ;  /* 0x0000000000047805 */ /* 0x000fe2000001ff00 */
[----:B-1----:R-:W-:-:S10]  /*01d0*/  IMAD.SHL.U32 R18, R18, 0x4000, RZ ;  /* 0x0000400012127824 */ /* 0x002fd400078e00ff */
.L_x_17:
[----:B------:R-:W-:Y:S01]  /*01e0*/  ISETP.GE.U32.AND P1, PT, R17, 0xf00, PT ;  /* 0x00000f001100780c */ /* 0x000fe20003f26070 */
[----:B------:R-:W-:-:S12]  /*01f0*/  @!P0 BRA `(.L_x_1) ;  /* 0x0000000000548947 */ /* 0x000fd80003800000 */
[----:B------:R-:W0:Y:S01]  /*0200*/  S2R R15, SR_LANEID ;  /* 0x00000000000f7919 */ /* 0x000e220000000000 */
[----:B------:R-:W-:Y:S01]  /*0210*/  IMAD.MOV.U32 R13, RZ, RZ, RZ ;  /* 0x000000ffff0d7224 */ /* 0x000fe200078e00ff */
[----:B0-----:R-:W-:Y:S02]  /*0220*/  LOP3.LUT R12, R15, 0x3, RZ, 0xc0, !PT ;  /* 0x000000030f0c7812 */ /* 0x001fe400078ec0ff */
[----:B------:R-:W-:-:S05]  /*0230*/  SHF.R.U32.HI R15, RZ, 0x2, R15 ;  /* 0x00000002ff0f7819 */ /* 0x000fca000001160f */
[----:B------:R-:W-:-:S03]  /*0240*/  IMAD.WIDE.U32 R12, R15, 0x800, R12 ;  /* 0x000008000f0c7825 */ /* 0x000fc600078e000c */
[C---:B------:R-:W-:Y:S02]  /*0250*/  LEA R26, P2, R12.reuse, R16, 0x2 ;  /* 0x000000100c1a7211 */ /* 0x040fe400078410ff */
[C---:B------:R-:W-:Y:S02]  /*0260*/  LEA R24, P3, R12.reuse, R0, 0x2 ;  /* 0x000000000c187211 */ /* 0x040fe400078610ff */
[C-C-:B------:R-:W-:Y:S02]  /*0270*/  LEA.HI.X R27, R12.reuse, R3, R13.reuse, 0x2, P2 ;  /* 0x000000030c1b7211 */ /* 0x140fe400010f140d */
[----:B------:R-:W-:-:S03]  /*0280*/  LEA.HI.X R25, R12, R2, R13, 0x2, P3 ;  /* 0x000000020c197211 */ /* 0x000fc600018f140d */
[----:B------:R-:W2:Y:S04]  /*0290*/  LDG.E R12, desc[UR4][R26.64+-0x1e0] ;  /* 0xfffe20041a0c7981 */ /* 0x000ea8000c1e1900 */
[----:B------:R-:W2:Y:S04]  /*02a0*/  LDG.E R13, desc[UR4][R26.64+0xfe20] ;  /* 0x00fe20041a0d7981 */ /* 0x000ea8000c1e1900 */
[----:B------:R-:W2:Y:S04]  /*02b0*/  LDG.E R14, desc[UR4][R26.64+-0x1d0] ;  /* 0xfffe30041a0e7981 */ /* 0x000ea8000c1e1900 */
[----:B------:R-:W2:Y:S04]  /*02c0*/  LDG.E R15, desc[UR4][R26.64+0xfe30] ;  /* 0x00fe30041a0f7981 */ /* 0x000ea8000c1e1900 */
[----:B------:R-:W2:Y:S04]  /*02d0*/  LDG.E R20, desc[UR4][R24.64+-0x1e0] ;  /* 0xfffe200418147981 */ /* 0x000ea8000c1e1900 */
[----:B------:R-:W2:Y:S04]  /*02e0*/  LDG.E R21, desc[UR4][R24.64+-0x1d0] ;  /* 0xfffe300418157981 */ /* 0x000ea8000c1e1900 */
[----:B------:R-:W3:Y:S04]  /*02f0*/  LDG.E R22, desc[UR4][R24.64+0xfe20] ;  /* 0x00fe200418167981 */ /* 0x000ee8000c1e1900 */
[----:B------:R-:W3:Y:S01]  /*0300*/  LDG.E R23, desc[UR4][R24.64+0xfe30] ;  /* 0x00fe300418177981 */ /* 0x000ee2000c1e1900 */
[----:B------:R-:W-:Y:S05]  /*0310*/  WARPSYNC.ALL ;  /* 0x0000000000007948 */ /* 0x000fea0003800000 */
[C---:B--2---:R-:W-:Y:S08]  /*0320*/  HMMA.16816.F32 R4, R12.reuse, R20, R4 ;  /* 0x000000140c04723c */ /* 0x044ff00000001804 */
[----:B---3--:R-:W-:-:S15]  /*0330*/  HMMA.16816.F32 R8, R12, R22, R8 ;  /* 0x000000160c08723c */ /* 0x008fde0000001808 */
[----:B------:R-:W-:-:S05]  /*0340*/  NOP ;  /* 0x0000000000007918 */ /* 0x000fca0000000000 */
.L_x_1:
[----:B------:R-:W-:Y:S05]  /*0350*/  @!P0 BRA `(.L_x_2) ;  /* 0x0000000000548947 */ /* 0x000fea0003800000 */
[----:B------:R-:W0:Y:S02]  /*0360*/  S2R R13, SR_LANEID ;  /* 0x00000000000d7919 */ /* 0x000e240000000000 */
[----:B0-----:R-:W-:Y:S02]  /*0370*/  LOP3.LUT R12, R13, 0x3, RZ, 0xc0, !PT ;  /* 0x000000030d0c7812 */ /* 0x001fe400078ec0ff */
[----:B------:R-:W-:Y:S01]  /*0380*/  SHF.R.U32.HI R15, RZ, 0x2, R13 ;  /* 0x00000002ff0f7819 */ /* 0x000fe2000001160d */
[----:B------:R-:W-:-:S04]  /*0390*/  IMAD.MOV.U32 R13, RZ, RZ, RZ ;  /* 0x000000ffff0d7224 */ /* 0x000fc800078e00ff */
        /* <DEDUP_REMOVED lines=17> */
.L_x_2:
        /* <DEDUP_REMOVED lines=22> */
.L_x_3:
        /* <DEDUP_REMOVED lines=22> */
.L_x_4:
        /* <DEDUP_REMOVED lines=22> */
.L_x_5:
        /* <DEDUP_REMOVED lines=22> */
.L_x_6:
        /* <DEDUP_REMOVED lines=22> */
.L_x_7:
        /* <DEDUP_REMOVED lines=22> */
.L_x_8:
        /* <DEDUP_REMOVED lines=22> */
.L_x_9:
        /* <DEDUP_REMOVED lines=22> */
.L_x_10:
        /* <DEDUP_REMOVED lines=22> */
.L_x_11:
        /* <DEDUP_REMOVED lines=22> */
.L_x_12:
        /* <DEDUP_REMOVED lines=22> */
.L_x_13:
        /* <DEDUP_REMOVED lines=22> */
.L_x_14:
        /* <DEDUP_REMOVED lines=22> */
.L_x_15:
[----:B------:R-:W-:Y:S01]  /*1690*/  VIADD R17, R17, 0x100 ;  /* 0x0000010011117836 */ /* 0x000fe20000000000 */
[----:B------:R-:W-:Y:S06]  /*16a0*/  @!P0 BRA `(.L_x_16) ;  /* 0x0000000000548947 */ /* 0x000fec0003800000 */
        /* <DEDUP_REMOVED lines=21> */
.L_x_16:
[----:B------:R-:W-:Y:S02]  /*1800*/  IADD3 R0, P2, PT, R0, 0x200, RZ ;  /* 0x0000020000007810 */ /* 0x000fe40007f5e0ff */
[----:B------:R-:W-:-:S03]  /*1810*/  IADD3 R16, P3, PT, R16, 0x200, RZ ;  /* 0x0000020010107810 */ /* 0x000fc60007f7e0ff */
[----:B------:R-:W-:Y:S02]  /*1820*/  IMAD.X R2, RZ, RZ, R2, P2 ;  /* 0x000000ffff027224 */ /* 0x000fe400010e0602 */
[----:B------:R-:W-:Y:S01]  /*1830*/  IMAD.X R3, RZ, RZ, R3, P3 ;  /* 0x000000ffff037224 */ /* 0x000fe200018e0603 */
[----:B------:R-:W-:Y:S07]  /*1840*/  @!P1 BRA `(.L_x_17) ;  /* 0xffffffe800649947 */ /* 0x000fee000383ffff */
[----:B------:R-:W-:Y:S05]  /*1850*/  BSYNC.RECONVERGENT B0 ;  /* 0x0000000000007941 */ /* 0x000fea0003800200 */
.L_x_0:
[----:B------:R-:W-:Y:S05]  /*1860*/  @!P0 EXIT ;  /* 0x000000000000894d */ /* 0x000fea0003800000 */
[----:B------:R-:W0:Y:S01]  /*1870*/  S2R R0, SR_LANEID ;  /* 0x0000000000007919 */ /* 0x000e220000000000 */
[----:B------:R-:W1:Y:S01]  /*1880*/  LDC.64 R12, c[0x0][0x390] ;  /* 0x0000e400ff0c7b82 */ /* 0x000e620000000a00 */
[----:B------:R-:W-:Y:S01]  /*1890*/  LOP3.LUT R18, R18, 0xffff0000, RZ, 0xc0, !PT ;  /* 0xffff000012127812 */ /* 0x000fe200078ec0ff */
[----:B------:R-:W-:-:S04]  /*18a0*/  IMAD.MOV.U32 R3, RZ, RZ, RZ ;  /* 0x000000ffff037224 */ /* 0x000fc800078e00ff */
[----:B------:R-:W-:Y:S02]  /*18b0*/  IMAD R19, R19, 0x10, R18 ;  /* 0x0000001013137824 */ /* 0x000fe400078e0212 */
[----:B------:R-:W2:Y:S02]  /*18c0*/  LDC.64 R22, c[0x0][0x398] ;  /* 0x0000e600ff167b82 */ /* 0x000ea40000000a00 */
[----:B-1----:R-:W-:Y:S01]  /*18d0*/  IMAD.WIDE.U32 R12, R19, 0x4, R12 ;  /* 0x00000004130c7825 */ /* 0x002fe200078e000c */
[----:B0-----:R-:W-:Y:S02]  /*18e0*/  LOP3.LUT R2, R0, 0x3, RZ, 0xc0, !PT ;  /* 0x0000000300027812 */ /* 0x001fe400078ec0ff */
[----:B------:R-:W-:-:S05]  /*18f0*/  SHF.R.U32.HI R15, RZ, 0x2, R0 ;  /* 0x00000002ff0f7819 */ /* 0x000fca0000011600 */
[----:B------:R-:W-:-:S03]  /*1900*/  IMAD.WIDE.U32 R2, R15, 0x800, R2 ;  /* 0x000008000f027825 */ /* 0x000fc600078e0002 */
[----:B------:R-:W-:-:S04]  /*1910*/  LEA R20, P0, R2, R12, 0x3 ;  /* 0x0000000c02147211 */ /* 0x000fc800078018ff */
[----:B------:R-:W-:-:S05]  /*1920*/  LEA.HI.X R21, R2, R13, R3, 0x3, P0 ;  /* 0x0000000d02157211 */ /* 0x000fca00000f1c03 */
[----:B------:R-:W3:Y:S04]  /*1930*/  LDG.E.64 R24, desc[UR4][R20.64] ;  /* 0x0000000414187981 */ /* 0x000ee8000c1e1b00 */
[----:B------:R-:W4:Y:S04]  /*1940*/  LDG.E.64 R12, desc[UR4][R20.64+0x20000] ;  /* 0x02000004140c7981 */ /* 0x000f28000c1e1b00 */
[----:B------:R-:W5:Y:S04]  /*1950*/  LDG.E.64 R14, desc[UR4][R20.64+0x20] ;  /* 0x00002004140e7981 */ /* 0x000f68000c1e1b00 */
[----:B------:R-:W5:Y:S01]  /*1960*/  LDG.E.64 R16, desc[UR4][R20.64+0x20020] ;  /* 0x0200200414107981 */ /* 0x000f62000c1e1b00 */
[----:B--2---:R-:W-:Y:S01]  /*1970*/  IMAD.WIDE.U32 R18, R19, 0x4, R22 ;  /* 0x0000000413127825 */ /* 0x004fe200078e0016 */
[----:B------:R-:W-:Y:S05]  /*1980*/  WARPSYNC.ALL ;  /* 0x0000000000007948 */ /* 0x000fea0003800000 */
[----:B---3--:R-:W-:Y:S01]  /*1990*/  FADD R24, R4, R24 ;  /* 0x0000001804187221 */ /* 0x008fe20000000000 */
[----:B------:R-:W-:Y:S01]  /*19a0*/  LEA R4, P0, R2, R18, 0x3 ;  /* 0x0000001202047211 */ /* 0x000fe200078018ff */
[----:B------:R-:W-:Y:S01]  /*19b0*/  FADD R25, R5, R25 ;  /* 0x0000001905197221 */ /* 0x000fe20000000000 */
[----:B----4-:R-:W-:Y:S01]  /*19c0*/  FADD R12, R6, R12 ;  /* 0x0000000c060c7221 */ /* 0x010fe20000000000 */
[----:B------:R-:W-:Y:S01]  /*19d0*/  FADD R13, R7, R13 ;  /* 0x0000000d070d7221 */ /* 0x000fe20000000000 */
[----:B------:R-:W-:Y:S01]  /*19e0*/  LEA.HI.X R5, R2, R19, R3, 0x3, P0 ;  /* 0x0000001302057211 */ /* 0x000fe200000f1c03 */
[----:B-----5:R-:W-:Y:S01]  /*19f0*/  FADD R14, R8, R14 ;  /* 0x0000000e080e7221 */ /* 0x020fe20000000000 */
[----:B------:R-:W-:-:S03]  /*1a00*/  FADD R15, R9, R15 ;  /* 0x0000000f090f7221 */ /* 0x000fc60000000000 */
[----:B------:R-:W-:Y:S01]  /*1a10*/  STG.E.64 desc[UR4][R4.64], R24 ;  /* 0x0000001804007986 */ /* 0x000fe2000c101b04 */
[----:B------:R-:W-:Y:S01]  /*1a20*/  FADD R16, R10, R16 ;  /* 0x000000100a107221 */ /* 0x000fe20000000000 */
[----:B------:R-:W-:Y:S02]  /*1a30*/  FADD R17, R11, R17 ;  /* 0x000000110b117221 */ /* 0x000fe40000000000 */
[----:B------:R-:W-:Y:S04]  /*1a40*/  STG.E.64 desc[UR4][R4.64+0x20000], R12 ;  /* 0x0200000c04007986 */ /* 0x000fe8000c101b04 */
[----:B------:R-:W-:Y:S04]  /*1a50*/  STG.E.64 desc[UR4][R4.64+0x20], R14 ;  /* 0x0000200e04007986 */ /* 0x000fe8000c101b04 */
[----:B------:R-:W-:Y:S01]  /*1a60*/  STG.E.64 desc[UR4][R4.64+0x20020], R16 ;  /* 0x0200201004007986 */ /* 0x000fe2000c101b04 */
[----:B------:R-:W-:Y:S05]  /*1a70*/  EXIT ;  /* 0x000000000000794d */ /* 0x000fea0003800000 */
.L_x_18:
[----:B------:R-:W-:-:S00]  /*1a80*/  BRA `(.L_x_18) ;  /* 0xfffffffc00fc7947 */ /* 0x000fc0000383ffff */
[----:B------:R-:W-:-:S00]  /*1a90*/  NOP ;  /* 0x0000000000007918 */ /* 0x000fc00000000000 */
        /* <DEDUP_REMOVED lines=14> */
.L_x_19:


//--------------------- .nv.shared.reserved.0     --------------------------
	.section	.nv.shared.reserved.0,"aw",@nobits
	.weak		__nv_reservedSMEM_offset_0_alias
	.size		__nv_reservedSMEM_offset_0_alias, 0, 64
	.other		__nv_reservedSMEM_offset_0_alias,@"STO_CUDA_RESERVED_SHARED STV_DEFAULT"
__nv_reservedSMEM_offset_0_alias:
	.zero		0
	.zero		64


//--------------------- .nv.constant0._Z17WMMAF16TensorCoreP6__halfS0_PfS1_ --------------------------
	.section	.nv.constant0._Z17WMMAF16TensorCoreP6__halfS0_PfS1_,"a",@progbits
	.sectionflags	@""
	.align	4
.nv.constant0._Z17WMMAF16TensorCoreP6__halfS0_PfS1_:
	.zero		928


//--------------------- SYMBOLS --------------------------

	.type		.nv.reservedSmem.offset0,@object
	.size		.nv.reservedSmem.offset0,0x4
